//
// Generated by NVIDIA NVVM Compiler
//
// Compiler Build ID: CL-36424714
// Cuda compilation tools, release 13.0, V13.0.88
// Based on NVVM 20.0.0
//

.version 9.0
.target sm_100
.address_size 64

	// .globl	_Z12InnerProductPfS_S_i
.global .align 4 .u32 mutex;

.visible .entry _Z12InnerProductPfS_S_i(
	.param .u64 .ptr .align 1 _Z12InnerProductPfS_S_i_param_0,
	.param .u64 .ptr .align 1 _Z12InnerProductPfS_S_i_param_1,
	.param .u64 .ptr .align 1 _Z12InnerProductPfS_S_i_param_2,
	.param .u32 _Z12InnerProductPfS_S_i_param_3
)
{
	.reg .pred 	%p<9>;
	.reg .b32 	%r<47>;
	.reg .b32 	%f<10>;
	.reg .b64 	%rd<10>;

	ld.param.u64 	%rd2, [_Z12InnerProductPfS_S_i_param_0];
	ld.param.u64 	%rd3, [_Z12InnerProductPfS_S_i_param_1];
	ld.param.u64 	%rd4, [_Z12InnerProductPfS_S_i_param_2];
	ld.param.u32 	%r23, [_Z12InnerProductPfS_S_i_param_3];
	mov.u32 	%r1, %tid.x;
	mov.u32 	%r2, %ntid.x;
	mov.u32 	%r3, %ctaid.x;
	mad.lo.s32 	%r43, %r2, %r3, %r1;
	mov.u32 	%r5, %nctaid.x;
	mul.lo.s32 	%r6, %r2, %r5;
	setp.ge.s32 	%p1, %r43, %r23;
	mov.f32 	%f9, 0f00000000;
	@%p1 bra 	$L__BB0_8;
	add.s32 	%r25, %r43, %r6;
	max.s32 	%r26, %r23, %r25;
	setp.lt.s32 	%p2, %r25, %r23;
	selp.u32 	%r27, 1, 0, %p2;
	add.s32 	%r28, %r25, %r27;
	sub.s32 	%r29, %r26, %r28;
	div.u32 	%r30, %r29, %r6;
	add.s32 	%r7, %r30, %r27;
	and.b32  	%r31, %r7, 3;
	setp.eq.s32 	%p3, %r31, 3;
	@%p3 bra 	$L__BB0_4;
	sub.s32 	%r32, %r3, %r5;
	mad.lo.s32 	%r44, %r2, %r32, %r1;
	add.s32 	%r33, %r7, 1;
	and.b32  	%r34, %r33, 3;
	neg.s32 	%r40, %r34;
$L__BB0_3:
	.pragma "nounroll";
	add.s32 	%r43, %r43, %r6;
	add.s32 	%r44, %r44, %r6;
	add.s32 	%r40, %r40, 1;
	setp.ne.s32 	%p4, %r40, 0;
	@%p4 bra 	$L__BB0_3;
$L__BB0_4:
	setp.lt.u32 	%p5, %r7, 3;
	@%p5 bra 	$L__BB0_7;
	shl.b32 	%r35, %r6, 1;
	add.s32 	%r18, %r35, %r6;
$L__BB0_6:
	add.s32 	%r44, %r43, %r18;
	add.s32 	%r43, %r44, %r6;
	setp.lt.s32 	%p6, %r43, %r23;
	@%p6 bra 	$L__BB0_6;
$L__BB0_7:
	cvta.to.global.u64 	%rd5, %rd3;
	mul.wide.s32 	%rd6, %r44, 4;
	add.s64 	%rd7, %rd5, %rd6;
	ld.global.f32 	%f4, [%rd7];
	cvta.to.global.u64 	%rd8, %rd4;
	add.s64 	%rd9, %rd8, %rd6;
	ld.global.f32 	%f5, [%rd9];
	add.f32 	%f6, %f4, %f5;
	cvt.rzi.s32.f32 	%r36, %f6;
	cvt.rn.f32.s32 	%f9, %r36;
$L__BB0_8:
	atom.global.exch.b32 	%r37, [mutex], 1;
	setp.eq.s32 	%p7, %r37, 0;
	@%p7 bra 	$L__BB0_11;
	cvta.to.global.u64 	%rd1, %rd2;
$L__BB0_10:
	ld.global.f32 	%f7, [%rd1];
	add.f32 	%f8, %f9, %f7;
	st.global.f32 	[%rd1], %f8;
	atom.global.exch.b32 	%r38, [mutex], 0;
	atom.global.exch.b32 	%r39, [mutex], 1;
	setp.ne.s32 	%p8, %r39, 0;
	@%p8 bra 	$L__BB0_10;
$L__BB0_11:
	ret;

}


// ===== COMPILED SASS (sm_100) =====

	.target	sm_100

	.elftype	@"ET_EXEC"


//--------------------- .note.nv.tkinfo           --------------------------
	.section	.note.nv.tkinfo,"",@"SHT_NOTE"
	.sectionflags	@"SHF_NOTE_NV_TKINFO"
	.tkinfo
        /*0018*/ 	.word	0x00000002
        /*0030*/ 	.string	""
        /*0030*/ 	.string	"ptxas"
        /*0030*/ 	.string	"Cuda compilation tools, release 13.0, V13.0.88"
        /*0030*/ 	.string	"Build cuda_13.0.r13.0/compiler.36424714_0"
        /*0030*/ 	.string	"-arch sm_100 -m 64 "



//--------------------- .note.nv.cuinfo           --------------------------
	.section	.note.nv.cuinfo,"",@"SHT_NOTE"
	.sectionflags	@"SHF_NOTE_NV_CUINFO"
        /*0018*/ 	.short	0x0002
        /*001a*/ 	.short	0x0064
        /*001c*/ 	.short	0x0082
	.zero		2


//--------------------- .nv.info                  --------------------------
	.section	.nv.info,"",@"SHT_CUDA_INFO"
	.align	4


	//----- nvinfo : EIATTR_REGCOUNT
	.align		4
        /*0000*/ 	.byte	0x04, 0x2f
        /*0002*/ 	.short	(.L_2 - .L_1)
	.align		4
.L_1:
        /*0004*/ 	.word	index@(_Z12InnerProductPfS_S_i)
        /*0008*/ 	.word	0x00000010


	//----- nvinfo : EIATTR_FRAME_SIZE
	.align		4
.L_2:
        /*000c*/ 	.byte	0x04, 0x11
        /*000e*/ 	.short	(.L_4 - .L_3)
	.align		4
.L_3:
        /*0010*/ 	.word	index@(_Z12InnerProductPfS_S_i)
        /*0014*/ 	.word	0x00000000


	//----- nvinfo : EIATTR_MIN_STACK_SIZE
	.align		4
.L_4:
        /*0018*/ 	.byte	0x04, 0x12
        /*001a*/ 	.short	(.L_6 - .L_5)
	.align		4
.L_5:
        /*001c*/ 	.word	index@(_Z12InnerProductPfS_S_i)
        /*0020*/ 	.word	0x00000000
.L_6:


//--------------------- .nv.compat                --------------------------
	.section	.nv.compat,"",@"SHT_CUDA_COMPAT_INFO"
	.align	4
        /*0000*/ 	.byte	0x02, 0x09, 0x00, 0x00, 0x02, 0x02, 0x01, 0x00, 0x02, 0x05, 0x05, 0x00, 0x03, 0x07, 0x01, 0x01
        /*0010*/ 	.byte	0x02, 0x03, 0x00, 0x00, 0x02, 0x06, 0x01, 0x00, 0x04, 0x0b, 0x08, 0x00, 0x09, 0x00, 0x00, 0x00
        /*0020*/ 	.byte	0x00, 0x00, 0x00, 0x00


//--------------------- .nv.info._Z12InnerProductPfS_S_i --------------------------
	.section	.nv.info._Z12InnerProductPfS_S_i,"",@"SHT_CUDA_INFO"
	.sectionflags	@""
	.align	4


	//----- nvinfo : EIATTR_CUDA_API_VERSION
	.align		4
        /*0000*/ 	.byte	0x04, 0x37
        /*0002*/ 	.short	(.L_8 - .L_7)
.L_7:
        /*0004*/ 	.word	0x00000082


	//----- nvinfo : EIATTR_KPARAM_INFO
	.align		4
.L_8:
        /*0008*/ 	.byte	0x04, 0x17
        /*000a*/ 	.short	(.L_10 - .L_9)
.L_9:
        /*000c*/ 	.word	0x00000000
        /*0010*/ 	.short	0x0003
        /*0012*/ 	.short	0x0018
        /*0014*/ 	.byte	0x00, 0xf0, 0x11, 0x00


	//----- nvinfo : EIATTR_KPARAM_INFO
	.align		4
.L_10:
        /*0018*/ 	.byte	0x04, 0x17
        /*001a*/ 	.short	(.L_12 - .L_11)
.L_11:
        /*001c*/ 	.word	0x00000000
        /*0020*/ 	.short	0x0002
        /*0022*/ 	.short	0x0010
        /*0024*/ 	.byte	0x00, 0xf5, 0x21, 0x00


	//----- nvinfo : EIATTR_KPARAM_INFO
	.align		4
.L_12:
        /*0028*/ 	.byte	0x04, 0x17
        /*002a*/ 	.short	(.L_14 - .L_13)
.L_13:
        /*002c*/ 	.word	0x00000000
        /*0030*/ 	.short	0x0001
        /*0032*/ 	.short	0x0008
        /*0034*/ 	.byte	0x00, 0xf5, 0x21, 0x00


	//----- nvinfo : EIATTR_KPARAM_INFO
	.align		4
.L_14:
        /*0038*/ 	.byte	0x04, 0x17
        /*003a*/ 	.short	(.L_16 - .L_15)
.L_15:
        /*003c*/ 	.word	0x00000000
        /*0040*/ 	.short	0x0000
        /*0042*/ 	.short	0x0000
        /*0044*/ 	.byte	0x00, 0xf5, 0x21, 0x00


	//----- nvinfo : EIATTR_SPARSE_MMA_MASK
	.align		4
.L_16:
        /*0048*/ 	.byte	0x03, 0x50
        /*004a*/ 	.short	0x0000


	//----- nvinfo : EIATTR_MAXREG_COUNT
	.align		4
        /*004c*/ 	.byte	0x03, 0x1b
        /*004e*/ 	.short	0x00ff


	//----- nvinfo : EIATTR_MERCURY_ISA_VERSION
	.align		4
        /*0050*/ 	.byte	0x03, 0x5f
        /*0052*/ 	.short	0x0101


	//----- nvinfo : EIATTR_VRC_CTA_INIT_COUNT
	.align		4
        /*0054*/ 	.byte	0x02, 0x4a
	.zero		1
	.zero		1


	//----- nvinfo : EIATTR_EXIT_INSTR_OFFSETS
	.align		4
        /*0058*/ 	.byte	0x04, 0x1c
        /*005a*/ 	.short	(.L_18 - .L_17)


	//   ....[0]....
.L_17:
        /*005c*/ 	.word	0x000004e0


	//   ....[1]....
        /*0060*/ 	.word	0x00000580


	//----- nvinfo : EIATTR_CRS_STACK_SIZE
	.align		4
.L_18:
        /*0064*/ 	.byte	0x04, 0x1e
        /*0066*/ 	.short	(.L_20 - .L_19)
.L_19:
        /*0068*/ 	.word	0x00000000


	//----- nvinfo : EIATTR_CBANK_PARAM_SIZE
	.align		4
.L_20:
        /*006c*/ 	.byte	0x03, 0x19
        /*006e*/ 	.short	0x001c


	//----- nvinfo : EIATTR_PARAM_CBANK
	.align		4
        /*0070*/ 	.byte	0x04, 0x0a
        /*0072*/ 	.short	(.L_22 - .L_21)
	.align		4
.L_21:
        /*0074*/ 	.word	index@(.nv.constant0._Z12InnerProductPfS_S_i)
        /*0078*/ 	.short	0x0380
        /*007a*/ 	.short	0x001c


	//----- nvinfo : EIATTR_SW_WAR
	.align		4
.L_22:
        /*007c*/ 	.byte	0x04, 0x36
        /*007e*/ 	.short	(.L_24 - .L_23)
.L_23:
        /*0080*/ 	.word	0x00000008
.L_24:


//--------------------- .nv.callgraph             --------------------------
	.section	.nv.callgraph,"",@"SHT_CUDA_CALLGRAPH"
	.align	4
	.sectionentsize	8
	.align		4
        /*0000*/ 	.word	0x00000000
	.align		4
        /*0004*/ 	.word	0xffffffff
	.align		4
        /*0008*/ 	.word	0x00000000
	.align		4
        /*000c*/ 	.word	0xfffffffe
	.align		4
        /*0010*/ 	.word	0x00000000
	.align		4
        /*0014*/ 	.word	0xfffffffd
	.align		4
        /*0018*/ 	.word	0x00000000
	.align		4
        /*001c*/ 	.word	0xfffffffc


//--------------------- .nv.constant4             --------------------------
	.section	.nv.constant4,"a",@progbits
	.align	8
	.align		8
.nv.constant4:
        /*0000*/ 	.dword	mutex


//--------------------- .text._Z12InnerProductPfS_S_i --------------------------
	.section	.text._Z12InnerProductPfS_S_i,"ax",@progbits
	.align	128
        .global         _Z12InnerProductPfS_S_i
        .type           _Z12InnerProductPfS_S_i,@function
        .size           _Z12InnerProductPfS_S_i,(.L_x_10 - _Z12InnerProductPfS_S_i)
        .other          _Z12InnerProductPfS_S_i,@"STO_CUDA_ENTRY STV_DEFAULT"
_Z12InnerProductPfS_S_i:
.text._Z12InnerProductPfS_S_i:
[----:B------:R-:W-:Y:S01]  /*0000*/  LDC R1, c[0x0][0x37c] ;  /* 0x0000df00ff017b82 */ /* 0x000fe20000000800 */
[----:B------:R-:W0:Y:S01]  /*0010*/  S2R R9, SR_TID.X ;  /* 0x0000000000097919 */ /* 0x000e220000002100 */
[----:B------:R-:W0:Y:S06]  /*0020*/  LDCU UR6, c[0x0][0x360] ;  /* 0x00006c00ff0677ac */ /* 0x000e2c0008000800 */
[----:B------:R-:W1:Y:S01]  /*0030*/  LDC R11, c[0x0][0x370] ;  /* 0x0000dc00ff0b7b82 */ /* 0x000e620000000800 */
[----:B------:R-:W-:Y:S01]  /*0040*/  BSSY.RECONVERGENT B0, `(.L_x_0) ;  /* 0x0000045000007945 */ /* 0x000fe20003800200 */
[----:B------:R-:W0:Y:S01]  /*0050*/  S2R R10, SR_CTAID.X ;  /* 0x00000000000a7919 */ /* 0x000e220000002500 */
[----:B------:R-:W2:Y:S01]  /*0060*/  LDCU UR7, c[0x0][0x398] ;  /* 0x00007300ff0777ac */ /* 0x000ea20008000800 */
[----:B------:R-:W-:Y:S01]  /*0070*/  IMAD.MOV.U32 R0, RZ, RZ, RZ ;  /* 0x000000ffff007224 */ /* 0x000fe200078e00ff */
[----:B------:R-:W3:Y:S01]  /*0080*/  LDCU.64 UR4, c[0x0][0x358] ;  /* 0x00006b00ff0477ac */ /* 0x000ee20008000a00 */
[----:B0-----:R-:W-:-:S05]  /*0090*/  IMAD R2, R10, UR6, R9 ;  /* 0x000000060a027c24 */ /* 0x001fca000f8e0209 */
[----:B--2---:R-:W-:-:S13]  /*00a0*/  ISETP.GE.AND P0, PT, R2, UR7, PT ;  /* 0x0000000702007c0c */ /* 0x004fda000bf06270 */
[----:B-1-3--:R-:W-:Y:S05]  /*00b0*/  @P0 BRA `(.L_x_1) ;  /* 0x0000000000f40947 */ /* 0x00afea0003800000 */
[----:B------:R-:W-:Y:S01]  /*00c0*/  IMAD R0, R11, UR6, RZ ;  /* 0x000000060b007c24 */ /* 0x000fe2000f8e02ff */
[----:B------:R-:W-:Y:S01]  /*00d0*/  MOV R5, R2 ;  /* 0x0000000200057202 */ /* 0x000fe20000000f00 */
[----:B------:R-:W-:Y:S01]  /*00e0*/  HFMA2 R2, -RZ, RZ, 0, 0 ;  /* 0x00000000ff027431 */ /* 0x000fe200000001ff */
[----:B------:R-:W-:Y:S01]  /*00f0*/  BSSY.RECONVERGENT B1, `(.L_x_2) ;  /* 0x0000026000017945 */ /* 0x000fe20003800200 */
[----:B------:R-:W0:Y:S01]  /*0100*/  I2F.U32.RP R8, R0 ;  /* 0x0000000000087306 */ /* 0x000e220000209000 */
[----:B------:R-:W-:Y:S01]  /*0110*/  IMAD.MOV R13, RZ, RZ, -R0 ;  /* 0x000000ffff0d7224 */ /* 0x000fe200078e0a00 */
[C---:B------:R-:W-:Y:S01]  /*0120*/  ISETP.NE.U32.AND P2, PT, R0.reuse, RZ, PT ;  /* 0x000000ff0000720c */ /* 0x040fe20003f45070 */
[----:B------:R-:W-:-:S05]  /*0130*/  IMAD.IADD R4, R0, 0x1, R5 ;  /* 0x0000000100047824 */ /* 0x000fca00078e0205 */
[C---:B------:R-:W-:Y:S02]  /*0140*/  ISETP.GE.AND P0, PT, R4.reuse, UR7, PT ;  /* 0x0000000704007c0c */ /* 0x040fe4000bf06270 */
[----:B------:R-:W-:Y:S02]  /*0150*/  VIMNMX R7, PT, PT, R4, UR7, !PT ;  /* 0x0000000704077c48 */ /* 0x000fe4000ffe0100 */
[----:B------:R-:W-:Y:S01]  /*0160*/  SEL R6, RZ, 0x1, P0 ;  /* 0x00000001ff067807 */ /* 0x000fe20000000000 */
[----:B0-----:R-:W0:Y:S03]  /*0170*/  MUFU.RCP R8, R8 ;  /* 0x0000000800087308 */ /* 0x001e260000001000 */
[----:B------:R-:W-:Y:S01]  /*0180*/  IADD3 R7, PT, PT, R7, -R4, -R6 ;  /* 0x8000000407077210 */ /* 0x000fe20007ffe806 */
[----:B0-----:R-:W-:-:S06]  /*0190*/  VIADD R3, R8, 0xffffffe ;  /* 0x0ffffffe08037836 */ /* 0x001fcc0000000000 */
[----:B------:R-:W0:Y:S02]  /*01a0*/  F2I.FTZ.U32.TRUNC.NTZ R3, R3 ;  /* 0x0000000300037305 */ /* 0x000e24000021f000 */
[----:B0-----:R-:W-:-:S04]  /*01b0*/  IMAD R13, R13, R3, RZ ;  /* 0x000000030d0d7224 */ /* 0x001fc800078e02ff */
[----:B------:R-:W-:-:S06]  /*01c0*/  IMAD.HI.U32 R2, R3, R13, R2 ;  /* 0x0000000d03027227 */ /* 0x000fcc00078e0002 */
[----:B------:R-:W-:-:S04]  /*01d0*/  IMAD.HI.U32 R3, R2, R7, RZ ;  /* 0x0000000702037227 */ /* 0x000fc800078e00ff */
[----:B------:R-:W-:-:S04]  /*01e0*/  IMAD.MOV R2, RZ, RZ, -R3 ;  /* 0x000000ffff027224 */ /* 0x000fc800078e0a03 */
[----:B------:R-:W-:-:S05]  /*01f0*/  IMAD R7, R0, R2, R7 ;  /* 0x0000000200077224 */ /* 0x000fca00078e0207 */
[----:B------:R-:W-:-:S13]  /*0200*/  ISETP.GE.U32.AND P0, PT, R7, R0, PT ;  /* 0x000000000700720c */ /* 0x000fda0003f06070 */
[----:B------:R-:W-:Y:S01]  /*0210*/  @P0 IMAD.IADD R7, R7, 0x1, -R0 ;  /* 0x0000000107070824 */ /* 0x000fe200078e0a00 */
[----:B------:R-:W-:-:S04]  /*0220*/  @P0 IADD3 R3, PT, PT, R3, 0x1, RZ ;  /* 0x0000000103030810 */ /* 0x000fc80007ffe0ff */
[----:B------:R-:W-:-:S13]  /*0230*/  ISETP.GE.U32.AND P1, PT, R7, R0, PT ;  /* 0x000000000700720c */ /* 0x000fda0003f26070 */
[----:B------:R-:W-:Y:S01]  /*0240*/  @P1 VIADD R3, R3, 0x1 ;  /* 0x0000000103031836 */ /* 0x000fe20000000000 */
[----:B------:R-:W-:-:S05]  /*0250*/  @!P2 LOP3.LUT R3, RZ, R0, RZ, 0x33, !PT ;  /* 0x00000000ff03a212 */ /* 0x000fca00078e33ff */
[----:B------:R-:W-:-:S05]  /*0260*/  IMAD.IADD R3, R6, 0x1, R3 ;  /* 0x0000000106037824 */ /* 0x000fca00078e0203 */
[C---:B------:R-:W-:Y:S02]  /*0270*/  LOP3.LUT R2, R3.reuse, 0x3, RZ, 0xc0, !PT ;  /* 0x0000000303027812 */ /* 0x040fe400078ec0ff */
[----:B------:R-:W-:Y:S02]  /*0280*/  ISETP.GE.U32.AND P1, PT, R3, 0x3, PT ;  /* 0x000000030300780c */ /* 0x000fe40003f26070 */
[----:B------:R-:W-:-:S13]  /*0290*/  ISETP.NE.AND P0, PT, R2, 0x3, PT ;  /* 0x000000030200780c */ /* 0x000fda0003f05270 */
[----:B------:R-:W-:Y:S05]  /*02a0*/  @!P0 BRA `(.L_x_3) ;  /* 0x0000000000288947 */ /* 0x000fea0003800000 */
[----:B------:R-:W-:Y:S01]  /*02b0*/  IADD3 R3, PT, PT, R3, 0x1, RZ ;  /* 0x0000000103037810 */ /* 0x000fe20007ffe0ff */
[----:B------:R-:W-:-:S03]  /*02c0*/  IMAD.IADD R2, R10, 0x1, -R11 ;  /* 0x000000010a027824 */ /* 0x000fc600078e0a0b */
[----:B------:R-:W-:Y:S01]  /*02d0*/  LOP3.LUT R3, R3, 0x3, RZ, 0xc0, !PT ;  /* 0x0000000303037812 */ /* 0x000fe200078ec0ff */
[----:B------:R-:W-:-:S04]  /*02e0*/  IMAD R7, R2, UR6, R9 ;  /* 0x0000000602077c24 */ /* 0x000fc8000f8e0209 */
[----:B------:R-:W-:-:S07]  /*02f0*/  IMAD.MOV R3, RZ, RZ, -R3 ;  /* 0x000000ffff037224 */ /* 0x000fce00078e0a03 */
.L_x_4:
[----:B------:R-:W-:Y:S01]  /*0300*/  IADD3 R3, PT, PT, R3, 0x1, RZ ;  /* 0x0000000103037810 */ /* 0x000fe20007ffe0ff */
[C---:B------:R-:W-:Y:S01]  /*0310*/  IMAD.IADD R5, R0.reuse, 0x1, R5 ;  /* 0x0000000100057824 */ /* 0x040fe200078e0205 */
[----:B------:R-:W-:Y:S02]  /*0320*/  IADD3 R7, PT, PT, R0, R7, RZ ;  /* 0x0000000700077210 */ /* 0x000fe40007ffe0ff */
[----:B------:R-:W-:-:S13]  /*0330*/  ISETP.NE.AND P0, PT, R3, RZ, PT ;  /* 0x000000ff0300720c */ /* 0x000fda0003f05270 */
[----:B------:R-:W-:Y:S05]  /*0340*/  @P0 BRA `(.L_x_4) ;  /* 0xfffffffc00ec0947 */ /* 0x000fea000383ffff */
.L_x_3:
[----:B------:R-:W-:Y:S05]  /*0350*/  BSYNC.RECONVERGENT B1 ;  /* 0x0000000000017941 */ /* 0x000fea0003800200 */
.L_x_2:
[----:B------:R-:W-:Y:S04]  /*0360*/  BSSY.RECONVERGENT B1, `(.L_x_5) ;  /* 0x0000009000017945 */ /* 0x000fe80003800200 */
[----:B------:R-:W-:Y:S05]  /*0370*/  @!P1 BRA `(.L_x_6) ;  /* 0x00000000001c9947 */ /* 0x000fea0003800000 */
[----:B------:R-:W-:Y:S01]  /*0380*/  BSSY.RECONVERGENT B2, `(.L_x_6) ;  /* 0x0000006000027945 */ /* 0x000fe20003800200 */
[----:B------:R-:W-:-:S07]  /*0390*/  IMAD R2, R0, 0x2, R0 ;  /* 0x0000000200027824 */ /* 0x000fce00078e0200 */
.L_x_7:
[----:B------:R-:W-:-:S05]  /*03a0*/  IADD3 R7, PT, PT, R2, R5, RZ ;  /* 0x0000000502077210 */ /* 0x000fca0007ffe0ff */
[----:B------:R-:W-:-:S05]  /*03b0*/  IMAD.IADD R5, R0, 0x1, R7 ;  /* 0x0000000100057824 */ /* 0x000fca00078e0207 */
[----:B------:R-:W-:-:S13]  /*03c0*/  ISETP.GE.AND P0, PT, R5, UR7, PT ;  /* 0x0000000705007c0c */ /* 0x000fda000bf06270 */
[----:B------:R-:W-:Y:S05]  /*03d0*/  @!P0 BRA `(.L_x_7) ;  /* 0xfffffffc00f08947 */ /* 0x000fea000383ffff */
[----:B------:R-:W-:Y:S05]  /*03e0*/  BSYNC.RECONVERGENT B2 ;  /* 0x0000000000027941 */ /* 0x000fea0003800200 */
.L_x_6:
[----:B------:R-:W-:Y:S05]  /*03f0*/  BSYNC.RECONVERGENT B1 ;  /* 0x0000000000017941 */ /* 0x000fea0003800200 */
.L_x_5:
[----:B------:R-:W0:Y:S08]  /*0400*/  LDC.64 R2, c[0x0][0x388] ;  /* 0x0000e200ff027b82 */ /* 0x000e300000000a00 */
[----:B------:R-:W1:Y:S01]  /*0410*/  LDC.64 R4, c[0x0][0x390] ;  /* 0x0000e400ff047b82 */ /* 0x000e620000000a00 */
[----:B0-----:R-:W-:-:S06]  /*0420*/  IMAD.WIDE R2, R7, 0x4, R2 ;  /* 0x0000000407027825 */ /* 0x001fcc00078e0202 */
[----:B------:R-:W2:Y:S01]  /*0430*/  LDG.E R2, desc[UR4][R2.64] ;  /* 0x0000000402027981 */ /* 0x000ea2000c1e1900 */
[----:B-1----:R-:W-:-:S06]  /*0440*/  IMAD.WIDE R4, R7, 0x4, R4 ;  /* 0x0000000407047825 */ /* 0x002fcc00078e0204 */
[----:B------:R-:W2:Y:S02]  /*0450*/  LDG.E R5, desc[UR4][R4.64] ;  /* 0x0000000404057981 */ /* 0x000ea4000c1e1900 */
[----:B--2---:R-:W-:-:S06]  /*0460*/  FADD R6, R2, R5 ;  /* 0x0000000502067221 */ /* 0x004fcc0000000000 */
[----:B------:R-:W0:Y:S02]  /*0470*/  F2I.TRUNC.NTZ R6, R6 ;  /* 0x0000000600067305 */ /* 0x000e24000020f100 */
[----:B0-----:R-:W-:-:S07]  /*0480*/  I2FP.F32.S32 R0, R6 ;  /* 0x0000000600007245 */ /* 0x001fce0000201400 */
.L_x_1:
[----:B------:R-:W-:Y:S05]  /*0490*/  BSYNC.RECONVERGENT B0 ;  /* 0x0000000000007941 */ /* 0x000fea0003800200 */
.L_x_0:
[----:B------:R-:W0:Y:S01]  /*04a0*/  LDC.64 R2, c[0x4][RZ] ;  /* 0x01000000ff027b82 */ /* 0x000e220000000a00 */
[----:B------:R-:W-:-:S05]  /*04b0*/  HFMA2 R9, -RZ, RZ, 0, 5.9604644775390625e-08 ;  /* 0x00000001ff097431 */ /* 0x000fca00000001ff */
[----:B0-----:R-:W2:Y:S02]  /*04c0*/  ATOMG.E.EXCH.STRONG.GPU PT, R4, desc[UR4][R2.64], R9 ;  /* 0x80000009020479a8 */ /* 0x001ea4000c1ef104 */
[----:B--2---:R-:W-:-:S13]  /*04d0*/  ISETP.NE.AND P0, PT, R4, RZ, PT ;  /* 0x000000ff0400720c */ /* 0x004fda0003f05270 */
[----:B------:R-:W-:Y:S05]  /*04e0*/  @!P0 EXIT ;  /* 0x000000000000894d */ /* 0x000fea0003800000 */
[----:B------:R-:W0:Y:S02]  /*04f0*/  LDC.64 R4, c[0x0][0x380] ;  /* 0x0000e000ff047b82 */ /* 0x000e240000000a00 */
.L_x_8:
[----:B0-----:R-:W2:Y:S01]  /*0500*/  LDG.E R7, desc[UR4][R4.64] ;  /* 0x0000000404077981 */ /* 0x001ea2000c1e1900 */
[----:B------:R-:W-:Y:S05]  /*0510*/  YIELD ;  /* 0x0000000000007946 */ /* 0x000fea0003800000 */
[----:B--2---:R-:W-:-:S05]  /*0520*/  FADD R7, R7, R0 ;  /* 0x0000000007077221 */ /* 0x004fca0000000000 */
[----:B------:R1:W-:Y:S04]  /*0530*/  STG.E desc[UR4][R4.64], R7 ;  /* 0x0000000704007986 */ /* 0x0003e8000c101904 */
[----:B-----5:R1:W5:Y:S04]  /*0540*/  ATOMG.E.EXCH.STRONG.GPU PT, RZ, desc[UR4][R2.64], RZ ;  /* 0x800000ff02ff79a8 */ /* 0x020368000c1ef104 */
[----:B------:R-:W2:Y:S02]  /*0550*/  ATOMG.E.EXCH.STRONG.GPU PT, R6, desc[UR4][R2.64], R9 ;  /* 0x80000009020679a8 */ /* 0x000ea4000c1ef104 */
[----:B--2---:R-:W-:-:S13]  /*0560*/  ISETP.NE.AND P0, PT, R6, RZ, PT ;  /* 0x000000ff0600720c */ /* 0x004fda0003f05270 */
[----:B-1----:R-:W-:Y:S05]  /*0570*/  @P0 BRA `(.L_x_8) ;  /* 0xfffffffc00e00947 */ /* 0x002fea000383ffff */
[----:B------:R-:W-:Y:S05]  /*0580*/  EXIT ;  /* 0x000000000000794d */ /* 0x000fea0003800000 */
.L_x_9:
[----:B------:R-:W-:-:S00]  /*0590*/  BRA `(.L_x_9) ;  /* 0xfffffffc00fc7947 */ /* 0x000fc0000383ffff */
[----:B------:R-:W-:-:S00]  /*05a0*/  NOP ;  /* 0x0000000000007918 */ /* 0x000fc00000000000 */
        /* <DEDUP_REMOVED lines=13> */
.L_x_10:


//--------------------- .nv.shared.reserved.0     --------------------------
	.section	.nv.shared.reserved.0,"aw",@nobits
	.weak		__nv_reservedSMEM_offset_0_alias
	.size		__nv_reservedSMEM_offset_0_alias, 0, 64
	.other		__nv_reservedSMEM_offset_0_alias,@"STO_CUDA_RESERVED_SHARED STV_DEFAULT"
__nv_reservedSMEM_offset_0_alias:
	.zero		0
	.zero		64


//--------------------- .nv.global                --------------------------
	.section	.nv.global,"aw",@nobits
	.align	4
.nv.global:
	.type		mutex,@object
	.size		mutex,(.L_0 - mutex)
mutex:
	.zero		4
.L_0:


//--------------------- .nv.constant0._Z12InnerProductPfS_S_i --------------------------
	.section	.nv.constant0._Z12InnerProductPfS_S_i,"a",@progbits
	.sectionflags	@""
	.align	4
.nv.constant0._Z12InnerProductPfS_S_i:
	.zero		924


//--------------------- SYMBOLS --------------------------

	.type		.nv.reservedSmem.offset0,@object
	.size		.nv.reservedSmem.offset0,0x4
